//
// Generated by NVIDIA NVVM Compiler
//
// Compiler Build ID: CL-36424714
// Cuda compilation tools, release 13.0, V13.0.88
// Based on NVVM 20.0.0
//

.version 9.0
.target sm_100
.address_size 64

	// .globl	_Z21populate_sin_cos_mapsPfS_
.global .align 4 .b8 __cudart_i2opi_f[24] = {65, 144, 67, 60, 153, 149, 98, 219, 192, 221, 52, 245, 209, 87, 39, 252, 41, 21, 68, 78, 110, 131, 249, 162};

.visible .entry _Z21populate_sin_cos_mapsPfS_(
	.param .u64 .ptr .align 1 _Z21populate_sin_cos_mapsPfS__param_0,
	.param .u64 .ptr .align 1 _Z21populate_sin_cos_mapsPfS__param_1
)
{
	.local .align 4 .b8 	__local_depot0[28];
	.reg .b64 	%SP;
	.reg .b64 	%SPL;
	.reg .pred 	%p<10>;
	.reg .b32 	%r<44>;
	.reg .b32 	%f<31>;
	.reg .b64 	%rd<28>;
	.reg .b64 	%fd<3>;

	mov.u64 	%SPL, __local_depot0;
	ld.param.u64 	%rd11, [_Z21populate_sin_cos_mapsPfS__param_0];
	ld.param.u64 	%rd12, [_Z21populate_sin_cos_mapsPfS__param_1];
	cvta.to.global.u64 	%rd13, %rd12;
	cvta.to.global.u64 	%rd14, %rd11;
	add.u64 	%rd1, %SPL, 0;
	mov.u32 	%r15, %tid.x;
	add.s32 	%r16, %r15, -180;
	cvt.rn.f32.s32 	%f7, %r16;
	mul.f32 	%f1, %f7, 0f3C8EFA35;
	mul.wide.u32 	%rd16, %r15, 4;
	add.s64 	%rd2, %rd14, %rd16;
	add.s64 	%rd3, %rd13, %rd16;
	mul.f32 	%f8, %f1, 0f3F22F983;
	cvt.rni.s32.f32 	%r43, %f8;
	cvt.rn.f32.s32 	%f9, %r43;
	fma.rn.f32 	%f10, %f9, 0fBFC90FDA, %f1;
	fma.rn.f32 	%f11, %f9, 0fB3A22168, %f10;
	fma.rn.f32 	%f30, %f9, 0fA7C234C5, %f11;
	abs.f32 	%f3, %f1;
	setp.ltu.f32 	%p1, %f3, 0f47CE4780;
	@%p1 bra 	$L__BB0_8;
	setp.neu.f32 	%p2, %f3, 0f7F800000;
	@%p2 bra 	$L__BB0_3;
	mov.f32 	%f14, 0f00000000;
	mul.rn.f32 	%f30, %f1, %f14;
	mov.b32 	%r43, 0;
	bra.uni 	$L__BB0_8;
$L__BB0_3:
	mov.b32 	%r2, %f1;
	shl.b32 	%r18, %r2, 8;
	or.b32  	%r3, %r18, -2147483648;
	mov.b64 	%rd27, 0;
	mov.b32 	%r40, 0;
	mov.u64 	%rd25, __cudart_i2opi_f;
	mov.u64 	%rd26, %rd1;
$L__BB0_4:
	.pragma "nounroll";
	ld.global.nc.u32 	%r19, [%rd25];
	mad.wide.u32 	%rd19, %r19, %r3, %rd27;
	shr.u64 	%rd27, %rd19, 32;
	st.local.u32 	[%rd26], %rd19;
	add.s32 	%r40, %r40, 1;
	add.s64 	%rd26, %rd26, 4;
	add.s64 	%rd25, %rd25, 4;
	setp.ne.s32 	%p3, %r40, 6;
	@%p3 bra 	$L__BB0_4;
	shr.u32 	%r20, %r2, 23;
	st.local.u32 	[%rd1+24], %rd27;
	and.b32  	%r6, %r20, 31;
	and.b32  	%r21, %r20, 224;
	add.s32 	%r22, %r21, -128;
	shr.u32 	%r23, %r22, 5;
	mul.wide.u32 	%rd20, %r23, 4;
	sub.s64 	%rd10, %rd1, %rd20;
	ld.local.u32 	%r41, [%rd10+24];
	ld.local.u32 	%r42, [%rd10+20];
	setp.eq.s32 	%p4, %r6, 0;
	@%p4 bra 	$L__BB0_7;
	shf.l.wrap.b32 	%r41, %r42, %r41, %r6;
	ld.local.u32 	%r24, [%rd10+16];
	shf.l.wrap.b32 	%r42, %r24, %r42, %r6;
$L__BB0_7:
	shr.u32 	%r25, %r41, 30;
	shf.l.wrap.b32 	%r26, %r42, %r41, 2;
	shl.b32 	%r27, %r42, 2;
	shr.u32 	%r28, %r26, 31;
	add.s32 	%r29, %r28, %r25;
	neg.s32 	%r30, %r29;
	setp.lt.s32 	%p5, %r2, 0;
	selp.b32 	%r43, %r30, %r29, %p5;
	xor.b32  	%r31, %r26, %r2;
	shr.s32 	%r32, %r26, 31;
	xor.b32  	%r33, %r32, %r26;
	xor.b32  	%r34, %r32, %r27;
	cvt.u64.u32 	%rd21, %r33;
	shl.b64 	%rd22, %rd21, 32;
	cvt.u64.u32 	%rd23, %r34;
	or.b64  	%rd24, %rd22, %rd23;
	cvt.rn.f64.s64 	%fd1, %rd24;
	mul.f64 	%fd2, %fd1, 0d3BF921FB54442D19;
	cvt.rn.f32.f64 	%f12, %fd2;
	neg.f32 	%f13, %f12;
	setp.lt.s32 	%p6, %r31, 0;
	selp.f32 	%f30, %f13, %f12, %p6;
$L__BB0_8:
	mul.f32 	%f15, %f30, %f30;
	fma.rn.f32 	%f16, %f15, 0f37CBAC00, 0fBAB607ED;
	fma.rn.f32 	%f17, %f16, %f15, 0f3D2AAABB;
	fma.rn.f32 	%f18, %f17, %f15, 0fBEFFFFFF;
	fma.rn.f32 	%f19, %f18, %f15, 0f3F800000;
	fma.rn.f32 	%f20, %f15, %f30, 0f00000000;
	fma.rn.f32 	%f21, %f15, 0fB94D4153, 0f3C0885E4;
	fma.rn.f32 	%f22, %f21, %f15, 0fBE2AAAA8;
	fma.rn.f32 	%f23, %f22, %f20, %f30;
	and.b32  	%r36, %r43, 1;
	setp.eq.b32 	%p7, %r36, 1;
	selp.f32 	%f24, %f19, %f23, %p7;
	selp.f32 	%f25, %f23, %f19, %p7;
	and.b32  	%r37, %r43, 2;
	setp.eq.s32 	%p8, %r37, 0;
	neg.f32 	%f26, %f24;
	selp.f32 	%f27, %f24, %f26, %p8;
	add.s32 	%r38, %r43, 1;
	and.b32  	%r39, %r38, 2;
	setp.eq.s32 	%p9, %r39, 0;
	neg.f32 	%f28, %f25;
	selp.f32 	%f29, %f25, %f28, %p9;
	st.global.f32 	[%rd2], %f27;
	st.global.f32 	[%rd3], %f29;
	ret;

}


// ===== COMPILED SASS (sm_100) =====

	.target	sm_100

	.elftype	@"ET_EXEC"


//--------------------- .note.nv.tkinfo           --------------------------
	.section	.note.nv.tkinfo,"",@"SHT_NOTE"
	.sectionflags	@"SHF_NOTE_NV_TKINFO"
	.tkinfo
        /*0018*/ 	.word	0x00000002
        /*0030*/ 	.string	""
        /*0030*/ 	.string	"ptxas"
        /*0030*/ 	.string	"Cuda compilation tools, release 13.0, V13.0.88"
        /*0030*/ 	.string	"Build cuda_13.0.r13.0/compiler.36424714_0"
        /*0030*/ 	.string	"-arch sm_100 -m 64 "



//--------------------- .note.nv.cuinfo           --------------------------
	.section	.note.nv.cuinfo,"",@"SHT_NOTE"
	.sectionflags	@"SHF_NOTE_NV_CUINFO"
        /*0018*/ 	.short	0x0002
        /*001a*/ 	.short	0x0064
        /*001c*/ 	.short	0x0082
	.zero		2


//--------------------- .nv.info                  --------------------------
	.section	.nv.info,"",@"SHT_CUDA_INFO"
	.align	4


	//----- nvinfo : EIATTR_REGCOUNT
	.align		4
        /*0000*/ 	.byte	0x04, 0x2f
        /*0002*/ 	.short	(.L_2 - .L_1)
	.align		4
.L_1:
        /*0004*/ 	.word	index@(_Z21populate_sin_cos_mapsPfS_)
        /*0008*/ 	.word	0x00000015


	//----- nvinfo : EIATTR_FRAME_SIZE
	.align		4
.L_2:
        /*000c*/ 	.byte	0x04, 0x11
        /*000e*/ 	.short	(.L_4 - .L_3)
	.align		4
.L_3:
        /*0010*/ 	.word	index@(_Z21populate_sin_cos_mapsPfS_)
        /*0014*/ 	.word	0x00000000


	//----- nvinfo : EIATTR_MIN_STACK_SIZE
	.align		4
.L_4:
        /*0018*/ 	.byte	0x04, 0x12
        /*001a*/ 	.short	(.L_6 - .L_5)
	.align		4
.L_5:
        /*001c*/ 	.word	index@(_Z21populate_sin_cos_mapsPfS_)
        /*0020*/ 	.word	0x00000000
.L_6:


//--------------------- .nv.compat                --------------------------
	.section	.nv.compat,"",@"SHT_CUDA_COMPAT_INFO"
	.align	4
        /*0000*/ 	.byte	0x02, 0x09, 0x00, 0x00, 0x02, 0x02, 0x01, 0x00, 0x02, 0x05, 0x05, 0x00, 0x03, 0x07, 0x01, 0x01
        /*0010*/ 	.byte	0x02, 0x03, 0x00, 0x00, 0x02, 0x06, 0x01, 0x00, 0x04, 0x0b, 0x08, 0x00, 0x01, 0x00, 0x00, 0x00
        /*0020*/ 	.byte	0x00, 0x00, 0x00, 0x00


//--------------------- .nv.info._Z21populate_sin_cos_mapsPfS_ --------------------------
	.section	.nv.info._Z21populate_sin_cos_mapsPfS_,"",@"SHT_CUDA_INFO"
	.sectionflags	@""
	.align	4


	//----- nvinfo : EIATTR_CUDA_API_VERSION
	.align		4
        /*0000*/ 	.byte	0x04, 0x37
        /*0002*/ 	.short	(.L_8 - .L_7)
.L_7:
        /*0004*/ 	.word	0x00000082


	//----- nvinfo : EIATTR_KPARAM_INFO
	.align		4
.L_8:
        /*0008*/ 	.byte	0x04, 0x17
        /*000a*/ 	.short	(.L_10 - .L_9)
.L_9:
        /*000c*/ 	.word	0x00000000
        /*0010*/ 	.short	0x0001
        /*0012*/ 	.short	0x0008
        /*0014*/ 	.byte	0x00, 0xf5, 0x21, 0x00


	//----- nvinfo : EIATTR_KPARAM_INFO
	.align		4
.L_10:
        /*0018*/ 	.byte	0x04, 0x17
        /*001a*/ 	.short	(.L_12 - .L_11)
.L_11:
        /*001c*/ 	.word	0x00000000
        /*0020*/ 	.short	0x0000
        /*0022*/ 	.short	0x0000
        /*0024*/ 	.byte	0x00, 0xf5, 0x21, 0x00


	//----- nvinfo : EIATTR_SPARSE_MMA_MASK
	.align		4
.L_12:
        /*0028*/ 	.byte	0x03, 0x50
        /*002a*/ 	.short	0x0000


	//----- nvinfo : EIATTR_MAXREG_COUNT
	.align		4
        /*002c*/ 	.byte	0x03, 0x1b
        /*002e*/ 	.short	0x00ff


	//----- nvinfo : EIATTR_MERCURY_ISA_VERSION
	.align		4
        /*0030*/ 	.byte	0x03, 0x5f
        /*0032*/ 	.short	0x0101


	//----- nvinfo : EIATTR_VRC_CTA_INIT_COUNT
	.align		4
        /*0034*/ 	.byte	0x02, 0x4a
	.zero		1
	.zero		1


	//----- nvinfo : EIATTR_EXIT_INSTR_OFFSETS
	.align		4
        /*0038*/ 	.byte	0x04, 0x1c
        /*003a*/ 	.short	(.L_14 - .L_13)


	//   ....[0]....
.L_13:
        /*003c*/ 	.word	0x000008a0


	//----- nvinfo : EIATTR_CRS_STACK_SIZE
	.align		4
.L_14:
        /*0040*/ 	.byte	0x04, 0x1e
        /*0042*/ 	.short	(.L_16 - .L_15)
.L_15:
        /*0044*/ 	.word	0x00000000


	//----- nvinfo : EIATTR_CBANK_PARAM_SIZE
	.align		4
.L_16:
        /*0048*/ 	.byte	0x03, 0x19
        /*004a*/ 	.short	0x0010


	//----- nvinfo : EIATTR_PARAM_CBANK
	.align		4
        /*004c*/ 	.byte	0x04, 0x0a
        /*004e*/ 	.short	(.L_18 - .L_17)
	.align		4
.L_17:
        /*0050*/ 	.word	index@(.nv.constant0._Z21populate_sin_cos_mapsPfS_)
        /*0054*/ 	.short	0x0380
        /*0056*/ 	.short	0x0010


	//----- nvinfo : EIATTR_SW_WAR
	.align		4
.L_18:
        /*0058*/ 	.byte	0x04, 0x36
        /*005a*/ 	.short	(.L_20 - .L_19)
.L_19:
        /*005c*/ 	.word	0x00000008
.L_20:


//--------------------- .nv.callgraph             --------------------------
	.section	.nv.callgraph,"",@"SHT_CUDA_CALLGRAPH"
	.align	4
	.sectionentsize	8
	.align		4
        /*0000*/ 	.word	0x00000000
	.align		4
        /*0004*/ 	.word	0xffffffff
	.align		4
        /*0008*/ 	.word	0x00000000
	.align		4
        /*000c*/ 	.word	0xfffffffe
	.align		4
        /*0010*/ 	.word	0x00000000
	.align		4
        /*0014*/ 	.word	0xfffffffd
	.align		4
        /*0018*/ 	.word	0x00000000
	.align		4
        /*001c*/ 	.word	0xfffffffc


//--------------------- .nv.constant4             --------------------------
	.section	.nv.constant4,"a",@progbits
	.align	8
	.align		8
.nv.constant4:
        /*0000*/ 	.dword	__cudart_i2opi_f


//--------------------- .text._Z21populate_sin_cos_mapsPfS_ --------------------------
	.section	.text._Z21populate_sin_cos_mapsPfS_,"ax",@progbits
	.align	128
        .global         _Z21populate_sin_cos_mapsPfS_
        .type           _Z21populate_sin_cos_mapsPfS_,@function
        .size           _Z21populate_sin_cos_mapsPfS_,(.L_x_6 - _Z21populate_sin_cos_mapsPfS_)
        .other          _Z21populate_sin_cos_mapsPfS_,@"STO_CUDA_ENTRY STV_DEFAULT"
_Z21populate_sin_cos_mapsPfS_:
.text._Z21populate_sin_cos_mapsPfS_:
[----:B------:R-:W-:Y:S01]  /*0000*/  LDC R1, c[0x0][0x37c] ;  /* 0x0000df00ff017b82 */ /* 0x000fe20000000800 */
[----:B------:R-:W0:Y:S07]  /*0010*/  S2R R11, SR_TID.X ;  /* 0x00000000000b7919 */ /* 0x000e2e0000002100 */
[----:B------:R-:W1:Y:S01]  /*0020*/  LDC.64 R2, c[0x0][0x380] ;  /* 0x0000e000ff027b82 */ /* 0x000e620000000a00 */
[----:B------:R-:W2:Y:S01]  /*0030*/  LDCU.64 UR6, c[0x0][0x358] ;  /* 0x00006b00ff0677ac */ /* 0x000ea20008000a00 */
[----:B------:R-:W-:Y:S06]  /*0040*/  BSSY.RECONVERGENT B0, `(.L_x_0) ;  /* 0x000006f000007945 */ /* 0x000fec0003800200 */
[----:B------:R-:W3:Y:S01]  /*0050*/  LDC.64 R4, c[0x0][0x388] ;  /* 0x0000e200ff047b82 */ /* 0x000ee20000000a00 */
[----:B0-----:R-:W-:-:S02]  /*0060*/  VIADD R0, R11, 0xffffff4c ;  /* 0xffffff4c0b007836 */ /* 0x001fc40000000000 */
[----:B-1----:R-:W-:-:S03]  /*0070*/  IMAD.WIDE.U32 R2, R11, 0x4, R2 ;  /* 0x000000040b027825 */ /* 0x002fc600078e0002 */
[----:B------:R-:W-:Y:S01]  /*0080*/  I2FP.F32.S32 R0, R0 ;  /* 0x0000000000007245 */ /* 0x000fe20000201400 */
[----:B---3--:R-:W-:-:S04]  /*0090*/  IMAD.WIDE.U32 R4, R11, 0x4, R4 ;  /* 0x000000040b047825 */ /* 0x008fc800078e0004 */
[----:B------:R-:W-:-:S04]  /*00a0*/  FMUL R6, R0, 0.017453292384743690491 ;  /* 0x3c8efa3500067820 */ /* 0x000fc80000400000 */
[C---:B------:R-:W-:Y:S01]  /*00b0*/  FMUL R7, R6.reuse, 0.63661974668502807617 ;  /* 0x3f22f98306077820 */ /* 0x040fe20000400000 */
[----:B------:R-:W-:-:S05]  /*00c0*/  FSETP.GE.AND P0, PT, |R6|, 105615, PT ;  /* 0x47ce47800600780b */ /* 0x000fca0003f06200 */
[----:B------:R-:W0:Y:S02]  /*00d0*/  F2I.NTZ R7, R7 ;  /* 0x0000000700077305 */ /* 0x000e240000203100 */
[----:B0-----:R-:W-:-:S05]  /*00e0*/  I2FP.F32.S32 R9, R7 ;  /* 0x0000000700097245 */ /* 0x001fca0000201400 */
[----:B------:R-:W-:-:S04]  /*00f0*/  FFMA R0, R9, -1.5707962512969970703, R6 ;  /* 0xbfc90fda09007823 */ /* 0x000fc80000000006 */
[----:B------:R-:W-:-:S04]  /*0100*/  FFMA R0, R9, -7.5497894158615963534e-08, R0 ;  /* 0xb3a2216809007823 */ /* 0x000fc80000000000 */
[----:B------:R-:W-:Y:S01]  /*0110*/  FFMA R0, R9, -5.3903029534742383927e-15, R0 ;  /* 0xa7c234c509007823 */ /* 0x000fe20000000000 */
[----:B--2---:R-:W-:Y:S06]  /*0120*/  @!P0 BRA `(.L_x_1) ;  /* 0x0000000400808947 */ /* 0x004fec0003800000 */
[----:B------:R-:W-:-:S13]  /*0130*/  FSETP.NEU.AND P0, PT, |R6|, +INF , PT ;  /* 0x7f8000000600780b */ /* 0x000fda0003f0d200 */
[----:B------:R-:W-:Y:S01]  /*0140*/  @!P0 FMUL R0, RZ, R6 ;  /* 0x00000006ff008220 */ /* 0x000fe20000400000 */
[----:B------:R-:W-:Y:S01]  /*0150*/  @!P0 IMAD.MOV.U32 R7, RZ, RZ, RZ ;  /* 0x000000ffff078224 */ /* 0x000fe200078e00ff */
[----:B------:R-:W-:Y:S06]  /*0160*/  @!P0 BRA `(.L_x_1) ;  /* 0x0000000400708947 */ /* 0x000fec0003800000 */
[----:B------:R-:W-:Y:S02]  /*0170*/  IMAD.SHL.U32 R7, R6, 0x100, RZ ;  /* 0x0000010006077824 */ /* 0x000fe400078e00ff */
[----:B------:R-:W-:Y:S02]  /*0180*/  HFMA2 R12, -RZ, RZ, 0, 0 ;  /* 0x00000000ff0c7431 */ /* 0x000fe400000001ff */
[----:B------:R-:W-:Y:S01]  /*0190*/  IMAD.MOV.U32 R0, RZ, RZ, RZ ;  /* 0x000000ffff007224 */ /* 0x000fe200078e00ff */
[----:B------:R-:W0:Y:S01]  /*01a0*/  LDCU.64 UR8, c[0x4][URZ] ;  /* 0x01000000ff0877ac */ /* 0x000e220008000a00 */
[----:B------:R-:W-:Y:S01]  /*01b0*/  LOP3.LUT R7, R7, 0x80000000, RZ, 0xfc, !PT ;  /* 0x8000000007077812 */ /* 0x000fe200078efcff */
[----:B------:R-:W-:Y:S01]  /*01c0*/  UMOV UR5, URZ ;  /* 0x000000ff00057c82 */ /* 0x000fe20008000000 */
[----:B------:R-:W-:-:S05]  /*01d0*/  UMOV UR4, URZ ;  /* 0x000000ff00047c82 */ /* 0x000fca0008000000 */
.L_x_2:
[----:B0-----:R-:W-:Y:S02]  /*01e0*/  IMAD.U32 R10, RZ, RZ, UR8 ;  /* 0x00000008ff0a7e24 */ /* 0x001fe4000f8e00ff */
[----:B------:R-:W-:-:S05]  /*01f0*/  IMAD.U32 R11, RZ, RZ, UR9 ;  /* 0x00000009ff0b7e24 */ /* 0x000fca000f8e00ff */
[----:B------:R-:W2:Y:S01]  /*0200*/  LDG.E.CONSTANT R8, desc[UR6][R10.64] ;  /* 0x000000060a087981 */ /* 0x000ea2000c1e9900 */
[----:B------:R-:W-:Y:S01]  /*0210*/  UIADD3 UR4, UPT, UPT, UR4, 0x1, URZ ;  /* 0x0000000104047890 */ /* 0x000fe2000fffe0ff */
[C---:B------:R-:W-:Y:S01]  /*0220*/  ISETP.EQ.AND P0, PT, R12.reuse, RZ, PT ;  /* 0x000000ff0c00720c */ /* 0x040fe20003f02270 */
[----:B------:R-:W-:Y:S01]  /*0230*/  UIADD3 UR8, UP1, UPT, UR8, 0x4, URZ ;  /* 0x0000000408087890 */ /* 0x000fe2000ff3e0ff */
[C---:B------:R-:W-:Y:S01]  /*0240*/  ISETP.EQ.AND P1, PT, R12.reuse, 0x4, PT ;  /* 0x000000040c00780c */ /* 0x040fe20003f22270 */
[----:B------:R-:W-:Y:S01]  /*0250*/  UISETP.NE.AND UP0, UPT, UR4, 0x6, UPT ;  /* 0x000000060400788c */ /* 0x000fe2000bf05270 */
[C---:B------:R-:W-:Y:S01]  /*0260*/  ISETP.EQ.AND P2, PT, R12.reuse, 0x8, PT ;  /* 0x000000080c00780c */ /* 0x040fe20003f42270 */
[----:B------:R-:W-:Y:S01]  /*0270*/  UIADD3.X UR9, UPT, UPT, URZ, UR9, URZ, UP1, !UPT ;  /* 0x00000009ff097290 */ /* 0x000fe20008ffe4ff */
[C---:B------:R-:W-:Y:S02]  /*0280*/  ISETP.EQ.AND P3, PT, R12.reuse, 0xc, PT ;  /* 0x0000000c0c00780c */ /* 0x040fe40003f62270 */
[----:B------:R-:W-:-:S02]  /*0290*/  ISETP.EQ.AND P4, PT, R12, 0x10, PT ;  /* 0x000000100c00780c */ /* 0x000fc40003f82270 */
[C---:B------:R-:W-:Y:S01]  /*02a0*/  ISETP.EQ.AND P5, PT, R12.reuse, 0x14, PT ;  /* 0x000000140c00780c */ /* 0x040fe20003fa2270 */
[----:B------:R-:W-:Y:S02]  /*02b0*/  VIADD R12, R12, 0x4 ;  /* 0x000000040c0c7836 */ /* 0x000fe40000000000 */
[----:B--2---:R-:W-:-:S03]  /*02c0*/  IMAD.WIDE.U32 R8, R8, R7, RZ ;  /* 0x0000000708087225 */ /* 0x004fc600078e00ff */
[----:B------:R-:W-:-:S04]  /*02d0*/  IADD3 R8, P6, PT, R8, R0, RZ ;  /* 0x0000000008087210 */ /* 0x000fc80007fde0ff */
[----:B------:R-:W-:Y:S01]  /*02e0*/  IADD3.X R0, PT, PT, R9, UR5, RZ, P6, !PT ;  /* 0x0000000509007c10 */ /* 0x000fe2000b7fe4ff */
[--C-:B------:R-:W-:Y:S01]  /*02f0*/  @P0 IMAD.MOV.U32 R13, RZ, RZ, R8.reuse ;  /* 0x000000ffff0d0224 */ /* 0x100fe200078e0008 */
[----:B------:R-:W-:Y:S01]  /*0300*/  @P2 MOV R15, R8 ;  /* 0x00000008000f2202 */ /* 0x000fe20000000f00 */
[--C-:B------:R-:W-:Y:S02]  /*0310*/  @P1 IMAD.MOV.U32 R14, RZ, RZ, R8.reuse ;  /* 0x000000ffff0e1224 */ /* 0x100fe400078e0008 */
[--C-:B------:R-:W-:Y:S02]  /*0320*/  @P3 IMAD.MOV.U32 R16, RZ, RZ, R8.reuse ;  /* 0x000000ffff103224 */ /* 0x100fe400078e0008 */
[--C-:B------:R-:W-:Y:S02]  /*0330*/  @P4 IMAD.MOV.U32 R17, RZ, RZ, R8.reuse ;  /* 0x000000ffff114224 */ /* 0x100fe400078e0008 */
[----:B------:R-:W-:Y:S01]  /*0340*/  @P5 IMAD.MOV.U32 R18, RZ, RZ, R8 ;  /* 0x000000ffff125224 */ /* 0x000fe200078e0008 */
[----:B------:R-:W-:Y:S06]  /*0350*/  BRA.U UP0, `(.L_x_2) ;  /* 0xfffffffd00a07547 */ /* 0x000fec000b83ffff */
[----:B------:R-:W-:Y:S01]  /*0360*/  SHF.R.U32.HI R7, RZ, 0x17, R6 ;  /* 0x00000017ff077819 */ /* 0x000fe20000011606 */
[----:B------:R-:W-:Y:S03]  /*0370*/  BSSY.RECONVERGENT B1, `(.L_x_3) ;  /* 0x0000029000017945 */ /* 0x000fe60003800200 */
[C---:B------:R-:W-:Y:S02]  /*0380*/  LOP3.LUT R8, R7.reuse, 0xe0, RZ, 0xc0, !PT ;  /* 0x000000e007087812 */ /* 0x040fe400078ec0ff */
[----:B------:R-:W-:Y:S02]  /*0390*/  LOP3.LUT P6, RZ, R7, 0x1f, RZ, 0xc0, !PT ;  /* 0x0000001f07ff7812 */ /* 0x000fe400078cc0ff */
[----:B------:R-:W-:-:S04]  /*03a0*/  IADD3 R8, PT, PT, R8, -0x80, RZ ;  /* 0xffffff8008087810 */ /* 0x000fc80007ffe0ff */
[----:B------:R-:W-:-:S05]  /*03b0*/  SHF.R.U32.HI R8, RZ, 0x5, R8 ;  /* 0x00000005ff087819 */ /* 0x000fca0000011608 */
[----:B------:R-:W-:-:S05]  /*03c0*/  IMAD.U32 R10, R8, -0x4, RZ ;  /* 0xfffffffc080a7824 */ /* 0x000fca00078e00ff */
[C---:B------:R-:W-:Y:S02]  /*03d0*/  ISETP.EQ.AND P3, PT, R10.reuse, -0x18, PT ;  /* 0xffffffe80a00780c */ /* 0x040fe40003f62270 */
[C---:B------:R-:W-:Y:S02]  /*03e0*/  ISETP.EQ.AND P4, PT, R10.reuse, -0x14, PT ;  /* 0xffffffec0a00780c */ /* 0x040fe40003f82270 */
[C---:B------:R-:W-:Y:S02]  /*03f0*/  ISETP.EQ.AND P2, PT, R10.reuse, -0x10, PT ;  /* 0xfffffff00a00780c */ /* 0x040fe40003f42270 */
[C---:B------:R-:W-:Y:S02]  /*0400*/  ISETP.EQ.AND P1, PT, R10.reuse, -0xc, PT ;  /* 0xfffffff40a00780c */ /* 0x040fe40003f22270 */
[C---:B------:R-:W-:Y:S02]  /*0410*/  ISETP.EQ.AND P0, PT, R10.reuse, -0x8, PT ;  /* 0xfffffff80a00780c */ /* 0x040fe40003f02270 */
[----:B------:R-:W-:-:S03]  /*0420*/  ISETP.EQ.AND P5, PT, R10, RZ, PT ;  /* 0x000000ff0a00720c */ /* 0x000fc60003fa2270 */
[--C-:B------:R-:W-:Y:S01]  /*0430*/  @P3 IMAD.MOV.U32 R8, RZ, RZ, R13.reuse ;  /* 0x000000ffff083224 */ /* 0x100fe200078e000d */
[C---:B------:R-:W-:Y:S01]  /*0440*/  ISETP.EQ.AND P3, PT, R10.reuse, -0x4, PT ;  /* 0xfffffffc0a00780c */ /* 0x040fe20003f62270 */
[----:B------:R-:W-:Y:S02]  /*0450*/  @P4 IMAD.MOV.U32 R9, RZ, RZ, R13 ;  /* 0x000000ffff094224 */ /* 0x000fe400078e000d */
[----:B------:R-:W-:Y:S01]  /*0460*/  @P4 IMAD.MOV.U32 R8, RZ, RZ, R14 ;  /* 0x000000ffff084224 */ /* 0x000fe200078e000e */
[----:B------:R-:W-:Y:S01]  /*0470*/  ISETP.EQ.AND P4, PT, R10, 0x4, PT ;  /* 0x000000040a00780c */ /* 0x000fe20003f82270 */
[--C-:B------:R-:W-:Y:S01]  /*0480*/  @P2 IMAD.MOV.U32 R8, RZ, RZ, R15.reuse ;  /* 0x000000ffff082224 */ /* 0x100fe200078e000f */
[----:B------:R-:W-:Y:S01]  /*0490*/  @P2 MOV R9, R14 ;  /* 0x0000000e00092202 */ /* 0x000fe20000000f00 */
[----:B------:R-:W-:Y:S01]  /*04a0*/  @P1 IMAD.MOV.U32 R8, RZ, RZ, R16 ;  /* 0x000000ffff081224 */ /* 0x000fe200078e0010 */
[----:B------:R-:W-:Y:S01]  /*04b0*/  @P0 MOV R8, R17 ;  /* 0x0000001100080202 */ /* 0x000fe20000000f00 */
[----:B------:R-:W-:-:S02]  /*04c0*/  @P1 IMAD.MOV.U32 R9, RZ, RZ, R15 ;  /* 0x000000ffff091224 */ /* 0x000fc400078e000f */
[----:B------:R-:W-:Y:S02]  /*04d0*/  @P0 IMAD.MOV.U32 R9, RZ, RZ, R16 ;  /* 0x000000ffff090224 */ /* 0x000fe400078e0010 */
[----:B------:R-:W-:Y:S02]  /*04e0*/  @P3 IMAD.MOV.U32 R8, RZ, RZ, R18 ;  /* 0x000000ffff083224 */ /* 0x000fe400078e0012 */
[----:B------:R-:W-:Y:S02]  /*04f0*/  @P5 IMAD.MOV.U32 R8, RZ, RZ, R0 ;  /* 0x000000ffff085224 */ /* 0x000fe400078e0000 */
[----:B------:R-:W-:Y:S02]  /*0500*/  @P3 IMAD.MOV.U32 R9, RZ, RZ, R17 ;  /* 0x000000ffff093224 */ /* 0x000fe400078e0011 */
[----:B------:R-:W-:Y:S01]  /*0510*/  @P5 IMAD.MOV.U32 R9, RZ, RZ, R18 ;  /* 0x000000ffff095224 */ /* 0x000fe200078e0012 */
[----:B------:R-:W-:Y:S01]  /*0520*/  @P4 MOV R9, R0 ;  /* 0x0000000000094202 */ /* 0x000fe20000000f00 */
[----:B------:R-:W-:Y:S01]  /*0530*/  IMAD.MOV.U32 R12, RZ, RZ, R8 ;  /* 0x000000ffff0c7224 */ /* 0x000fe200078e0008 */
[----:B------:R-:W-:Y:S06]  /*0540*/  @!P6 BRA `(.L_x_4) ;  /* 0x00000000002ce947 */ /* 0x000fec0003800000 */
[----:B------:R-:W-:Y:S01]  /*0550*/  @P2 IMAD.MOV.U32 R8, RZ, RZ, R13 ;  /* 0x000000ffff082224 */ /* 0x000fe200078e000d */
[----:B------:R-:W-:Y:S01]  /*0560*/  LOP3.LUT R7, R7, 0x1f, RZ, 0xc0, !PT ;  /* 0x0000001f07077812 */ /* 0x000fe200078ec0ff */
[----:B------:R-:W-:Y:S01]  /*0570*/  @P1 IMAD.MOV.U32 R8, RZ, RZ, R14 ;  /* 0x000000ffff081224 */ /* 0x000fe200078e000e */
[----:B------:R-:W-:Y:S01]  /*0580*/  @P0 MOV R8, R15 ;  /* 0x0000000f00080202 */ /* 0x000fe20000000f00 */
[----:B------:R-:W-:Y:S01]  /*0590*/  @P3 IMAD.MOV.U32 R8, RZ, RZ, R16 ;  /* 0x000000ffff083224 */ /* 0x000fe200078e0010 */
[----:B------:R-:W-:Y:S01]  /*05a0*/  ISETP.EQ.AND P0, PT, R10, 0x8, PT ;  /* 0x000000080a00780c */ /* 0x000fe20003f02270 */
[----:B------:R-:W-:Y:S01]  /*05b0*/  @P5 IMAD.MOV.U32 R8, RZ, RZ, R17 ;  /* 0x000000ffff085224 */ /* 0x000fe200078e0011 */
[----:B------:R-:W-:Y:S01]  /*05c0*/  SHF.L.W.U32.HI R12, R9, R7, R12 ;  /* 0x00000007090c7219 */ /* 0x000fe20000010e0c */
[----:B------:R-:W-:-:S10]  /*05d0*/  @P4 IMAD.MOV.U32 R8, RZ, RZ, R18 ;  /* 0x000000ffff084224 */ /* 0x000fd400078e0012 */
[----:B------:R-:W-:-:S04]  /*05e0*/  @P0 MOV R8, R0 ;  /* 0x0000000000080202 */ /* 0x000fc80000000f00 */
[----:B------:R-:W-:-:S07]  /*05f0*/  SHF.L.W.U32.HI R9, R8, R7, R9 ;  /* 0x0000000708097219 */ /* 0x000fce0000010e09 */
.L_x_4:
[----:B------:R-:W-:Y:S05]  /*0600*/  BSYNC.RECONVERGENT B1 ;  /* 0x0000000000017941 */ /* 0x000fea0003800200 */
.L_x_3:
[C---:B------:R-:W-:Y:S01]  /*0610*/  SHF.L.W.U32.HI R0, R9.reuse, 0x2, R12 ;  /* 0x0000000209007819 */ /* 0x040fe20000010e0c */
[----:B------:R-:W-:Y:S01]  /*0620*/  IMAD.SHL.U32 R9, R9, 0x4, RZ ;  /* 0x0000000409097824 */ /* 0x000fe200078e00ff */
[----:B------:R-:W-:Y:S01]  /*0630*/  UMOV UR4, 0x54442d19 ;  /* 0x54442d1900047882 */ /* 0x000fe20000000000 */
[----:B------:R-:W-:Y:S01]  /*0640*/  UMOV UR5, 0x3bf921fb ;  /* 0x3bf921fb00057882 */ /* 0x000fe20000000000 */
[----:B------:R-:W-:Y:S02]  /*0650*/  SHF.R.S32.HI R7, RZ, 0x1f, R0 ;  /* 0x0000001fff077819 */ /* 0x000fe40000011400 */
[----:B------:R-:W-:Y:S02]  /*0660*/  ISETP.GE.AND P0, PT, R6, RZ, PT ;  /* 0x000000ff0600720c */ /* 0x000fe40003f06270 */
[C---:B------:R-:W-:Y:S02]  /*0670*/  LOP3.LUT R10, R7.reuse, R9, RZ, 0x3c, !PT ;  /* 0x00000009070a7212 */ /* 0x040fe400078e3cff */
[----:B------:R-:W-:-:S02]  /*0680*/  LOP3.LUT R11, R7, R0, RZ, 0x3c, !PT ;  /* 0x00000000070b7212 */ /* 0x000fc400078e3cff */
[----:B------:R-:W-:Y:S02]  /*0690*/  SHF.R.U32.HI R7, RZ, 0x1e, R12 ;  /* 0x0000001eff077819 */ /* 0x000fe4000001160c */
[----:B------:R-:W0:Y:S01]  /*06a0*/  I2F.F64.S64 R8, R10 ;  /* 0x0000000a00087312 */ /* 0x000e220000301c00 */
[C---:B------:R-:W-:Y:S02]  /*06b0*/  LOP3.LUT R6, R0.reuse, R6, RZ, 0x3c, !PT ;  /* 0x0000000600067212 */ /* 0x040fe400078e3cff */
[----:B------:R-:W-:Y:S02]  /*06c0*/  LEA.HI R7, R0, R7, RZ, 0x1 ;  /* 0x0000000700077211 */ /* 0x000fe400078f08ff */
[----:B------:R-:W-:-:S03]  /*06d0*/  ISETP.GE.AND P1, PT, R6, RZ, PT ;  /* 0x000000ff0600720c */ /* 0x000fc60003f26270 */
[----:B------:R-:W-:-:S04]  /*06e0*/  IMAD.MOV R0, RZ, RZ, -R7 ;  /* 0x000000ffff007224 */ /* 0x000fc800078e0a07 */
[----:B------:R-:W-:Y:S01]  /*06f0*/  @!P0 IMAD.MOV.U32 R7, RZ, RZ, R0 ;  /* 0x000000ffff078224 */ /* 0x000fe200078e0000 */
[----:B0-----:R-:W-:-:S10]  /*0700*/  DMUL R8, R8, UR4 ;  /* 0x0000000408087c28 */ /* 0x001fd40008000000 */
[----:B------:R-:W0:Y:S02]  /*0710*/  F2F.F32.F64 R8, R8 ;  /* 0x0000000800087310 */ /* 0x000e240000301000 */
[----:B0-----:R-:W-:-:S07]  /*0720*/  FSEL R0, -R8, R8, !P1 ;  /* 0x0000000808007208 */ /* 0x001fce0004800100 */
.L_x_1:
[----:B------:R-:W-:Y:S05]  /*0730*/  BSYNC.RECONVERGENT B0 ;  /* 0x0000000000007941 */ /* 0x000fea0003800200 */
.L_x_0:
[----:B------:R-:W-:Y:S01]  /*0740*/  MOV R6, 0x37cbac00 ;  /* 0x37cbac0000067802 */ /* 0x000fe20000000f00 */
[----:B------:R-:W-:Y:S01]  /*0750*/  FMUL R9, R0, R0 ;  /* 0x0000000000097220 */ /* 0x000fe20000400000 */
[----:B------:R-:W-:Y:S01]  /*0760*/  IMAD.MOV.U32 R8, RZ, RZ, 0x394d4153 ;  /* 0x394d4153ff087424 */ /* 0x000fe200078e00ff */
[----:B------:R-:W-:Y:S02]  /*0770*/  LOP3.LUT R10, R7, 0x1, RZ, 0xc0, !PT ;  /* 0x00000001070a7812 */ /* 0x000fe400078ec0ff */
[C---:B------:R-:W-:Y:S01]  /*0780*/  FFMA R6, R9.reuse, R6, -0.0013887860113754868507 ;  /* 0xbab607ed09067423 */ /* 0x040fe20000000006 */
[C---:B------:R-:W-:Y:S01]  /*0790*/  FFMA R8, R9.reuse, -R8, 0.0083327032625675201416 ;  /* 0x3c0885e409087423 */ /* 0x040fe20000000808 */
[C---:B------:R-:W-:Y:S01]  /*07a0*/  FFMA R11, R9.reuse, R0, RZ ;  /* 0x00000000090b7223 */ /* 0x040fe200000000ff */
[----:B------:R-:W-:Y:S01]  /*07b0*/  ISETP.NE.U32.AND P0, PT, R10, 0x1, PT ;  /* 0x000000010a00780c */ /* 0x000fe20003f05070 */
[C---:B------:R-:W-:Y:S01]  /*07c0*/  FFMA R6, R9.reuse, R6, 0.041666727513074874878 ;  /* 0x3d2aaabb09067423 */ /* 0x040fe20000000006 */
[----:B------:R-:W-:Y:S01]  /*07d0*/  FFMA R8, R9, R8, -0.16666662693023681641 ;  /* 0xbe2aaaa809087423 */ /* 0x000fe20000000008 */
[----:B------:R-:W-:-:S02]  /*07e0*/  LOP3.LUT P1, RZ, R7, 0x2, RZ, 0xc0, !PT ;  /* 0x0000000207ff7812 */ /* 0x000fc4000782c0ff */
[----:B------:R-:W-:Y:S01]  /*07f0*/  FFMA R6, R9, R6, -0.4999999701976776123 ;  /* 0xbeffffff09067423 */ /* 0x000fe20000000006 */
[----:B------:R-:W-:Y:S01]  /*0800*/  FFMA R11, R11, R8, R0 ;  /* 0x000000080b0b7223 */ /* 0x000fe20000000000 */
[----:B------:R-:W-:Y:S02]  /*0810*/  VIADD R0, R7, 0x1 ;  /* 0x0000000107007836 */ /* 0x000fe40000000000 */
[----:B------:R-:W-:-:S03]  /*0820*/  FFMA R6, R9, R6, 1 ;  /* 0x3f80000009067423 */ /* 0x000fc60000000006 */
[----:B------:R-:W-:Y:S02]  /*0830*/  LOP3.LUT P2, RZ, R0, 0x2, RZ, 0xc0, !PT ;  /* 0x0000000200ff7812 */ /* 0x000fe4000784c0ff */
[----:B------:R-:W-:Y:S02]  /*0840*/  FSEL R0, R6, R11, !P0 ;  /* 0x0000000b06007208 */ /* 0x000fe40004000000 */
[----:B------:R-:W-:Y:S02]  /*0850*/  FSEL R6, R11, R6, !P0 ;  /* 0x000000060b067208 */ /* 0x000fe40004000000 */
[----:B------:R-:W-:Y:S02]  /*0860*/  FSEL R7, R0, -R0, !P1 ;  /* 0x8000000000077208 */ /* 0x000fe40004800000 */
[----:B------:R-:W-:-:S03]  /*0870*/  FSEL R9, R6, -R6, !P2 ;  /* 0x8000000606097208 */ /* 0x000fc60005000000 */
[----:B------:R-:W-:Y:S04]  /*0880*/  STG.E desc[UR6][R2.64], R7 ;  /* 0x0000000702007986 */ /* 0x000fe8000c101906 */
[----:B------:R-:W-:Y:S01]  /*0890*/  STG.E desc[UR6][R4.64], R9 ;  /* 0x0000000904007986 */ /* 0x000fe2000c101906 */
[----:B------:R-:W-:Y:S05]  /*08a0*/  EXIT ;  /* 0x000000000000794d */ /* 0x000fea0003800000 */
.L_x_5:
[----:B------:R-:W-:-:S00]  /*08b0*/  BRA `(.L_x_5) ;  /* 0xfffffffc00fc7947 */ /* 0x000fc0000383ffff */
[----:B------:R-:W-:-:S00]  /*08c0*/  NOP ;  /* 0x0000000000007918 */ /* 0x000fc00000000000 */
        /* <DEDUP_REMOVED lines=11> */
.L_x_6:


//--------------------- .nv.global.init           --------------------------
	.section	.nv.global.init,"aw",@progbits
	.align	4
.nv.global.init:
	.type		__cudart_i2opi_f,@object
	.size		__cudart_i2opi_f,(.L_0 - __cudart_i2opi_f)
__cudart_i2opi_f:
        /*0000*/ 	.byte	0x41, 0x90, 0x43, 0x3c, 0x99, 0x95, 0x62, 0xdb, 0xc0, 0xdd, 0x34, 0xf5, 0xd1, 0x57, 0x27, 0xfc
        /*0010*/ 	.byte	0x29, 0x15, 0x44, 0x4e, 0x6e, 0x83, 0xf9, 0xa2
.L_0:


//--------------------- .nv.shared.reserved.0     --------------------------
	.section	.nv.shared.reserved.0,"aw",@nobits
	.weak		__nv_reservedSMEM_offset_0_alias
	.size		__nv_reservedSMEM_offset_0_alias, 0, 64
	.other		__nv_reservedSMEM_offset_0_alias,@"STO_CUDA_RESERVED_SHARED STV_DEFAULT"
__nv_reservedSMEM_offset_0_alias:
	.zero		0
	.zero		64


//--------------------- .nv.constant0._Z21populate_sin_cos_mapsPfS_ --------------------------
	.section	.nv.constant0._Z21populate_sin_cos_mapsPfS_,"a",@progbits
	.sectionflags	@""
	.align	4
.nv.constant0._Z21populate_sin_cos_mapsPfS_:
	.zero		912


//--------------------- SYMBOLS --------------------------

	.type		.nv.reservedSmem.offset0,@object
	.size		.nv.reservedSmem.offset0,0x4
